//
// Generated by NVIDIA NVVM Compiler
//
// Compiler Build ID: CL-36424714
// Cuda compilation tools, release 13.0, V13.0.88
// Based on NVVM 20.0.0
//

.version 9.0
.target sm_100
.address_size 64

	// .globl	_Z12parallel_sumPKdPd
// _ZZ12parallel_sumPKdPdE6buffer has been demoted

.visible .entry _Z12parallel_sumPKdPd(
	.param .u64 .ptr .align 1 _Z12parallel_sumPKdPd_param_0,
	.param .u64 .ptr .align 1 _Z12parallel_sumPKdPd_param_1
)
{
	.reg .pred 	%p<26>;
	.reg .b32 	%r<60>;
	.reg .b64 	%rd<14>;
	.reg .b64 	%fd<25>;
	// demoted variable
	.shared .align 8 .b8 _ZZ12parallel_sumPKdPdE6buffer[256];
	ld.param.u64 	%rd7, [_Z12parallel_sumPKdPd_param_0];
	ld.param.u64 	%rd8, [_Z12parallel_sumPKdPd_param_1];
	cvta.to.global.u64 	%rd1, %rd8;
	cvta.to.global.u64 	%rd2, %rd7;
	bar.sync 	0;
	mov.u32 	%r1, %ctaid.x;
	mov.u32 	%r11, %ntid.x;
	mov.u32 	%r2, %tid.x;
	mad.lo.s32 	%r3, %r1, %r11, %r2;
	and.b32  	%r4, %r2, 31;
	shr.u32 	%r12, %r2, 2;
	mov.u32 	%r13, _ZZ12parallel_sumPKdPdE6buffer;
	add.s32 	%r5, %r13, %r12;
	shl.b32 	%r14, %r2, 3;
	add.s32 	%r6, %r13, %r14;
	mov.b32 	%r59, 0;
$L__BB0_1:
	setp.ne.s32 	%p1, %r4, 0;
	add.s32 	%r35, %r59, %r1;
	and.b32  	%r8, %r35, 31;
	shl.b32 	%r36, %r35, 12;
	and.b32  	%r37, %r36, 126976;
	add.s32 	%r38, %r3, %r37;
	mul.wide.s32 	%rd9, %r38, 8;
	add.s64 	%rd10, %rd2, %rd9;
	ld.global.nc.f64 	%fd3, [%rd10];
	// begin inline asm
	mov.b64 {%r15,%r16}, %fd3;
	// end inline asm
	shfl.sync.bfly.b32	%r18|%p2, %r16, 16, 31, -1;
	shfl.sync.bfly.b32	%r17|%p3, %r15, 16, 31, -1;
	// begin inline asm
	mov.b64 %fd4, {%r17,%r18};
	// end inline asm
	add.f64 	%fd5, %fd3, %fd4;
	// begin inline asm
	mov.b64 {%r19,%r20}, %fd5;
	// end inline asm
	shfl.sync.bfly.b32	%r22|%p4, %r20, 8, 31, -1;
	shfl.sync.bfly.b32	%r21|%p5, %r19, 8, 31, -1;
	// begin inline asm
	mov.b64 %fd6, {%r21,%r22};
	// end inline asm
	add.f64 	%fd7, %fd5, %fd6;
	// begin inline asm
	mov.b64 {%r23,%r24}, %fd7;
	// end inline asm
	shfl.sync.bfly.b32	%r26|%p6, %r24, 4, 31, -1;
	shfl.sync.bfly.b32	%r25|%p7, %r23, 4, 31, -1;
	// begin inline asm
	mov.b64 %fd8, {%r25,%r26};
	// end inline asm
	add.f64 	%fd9, %fd7, %fd8;
	// begin inline asm
	mov.b64 {%r27,%r28}, %fd9;
	// end inline asm
	shfl.sync.bfly.b32	%r30|%p8, %r28, 2, 31, -1;
	shfl.sync.bfly.b32	%r29|%p9, %r27, 2, 31, -1;
	// begin inline asm
	mov.b64 %fd10, {%r29,%r30};
	// end inline asm
	add.f64 	%fd11, %fd9, %fd10;
	// begin inline asm
	mov.b64 {%r31,%r32}, %fd11;
	// end inline asm
	shfl.sync.bfly.b32	%r34|%p10, %r32, 1, 31, -1;
	shfl.sync.bfly.b32	%r33|%p11, %r31, 1, 31, -1;
	// begin inline asm
	mov.b64 %fd12, {%r33,%r34};
	// end inline asm
	add.f64 	%fd1, %fd11, %fd12;
	@%p1 bra 	$L__BB0_3;
	st.shared.f64 	[%r5], %fd1;
$L__BB0_3:
	setp.gt.u32 	%p12, %r2, 31;
	bar.sync 	0;
	@%p12 bra 	$L__BB0_7;
	setp.ne.s32 	%p13, %r2, 0;
	ld.shared.f64 	%fd13, [%r6];
	// begin inline asm
	mov.b64 {%r39,%r40}, %fd13;
	// end inline asm
	shfl.sync.bfly.b32	%r42|%p14, %r40, 16, 31, -1;
	shfl.sync.bfly.b32	%r41|%p15, %r39, 16, 31, -1;
	// begin inline asm
	mov.b64 %fd14, {%r41,%r42};
	// end inline asm
	add.f64 	%fd15, %fd13, %fd14;
	// begin inline asm
	mov.b64 {%r43,%r44}, %fd15;
	// end inline asm
	shfl.sync.bfly.b32	%r46|%p16, %r44, 8, 31, -1;
	shfl.sync.bfly.b32	%r45|%p17, %r43, 8, 31, -1;
	// begin inline asm
	mov.b64 %fd16, {%r45,%r46};
	// end inline asm
	add.f64 	%fd17, %fd15, %fd16;
	// begin inline asm
	mov.b64 {%r47,%r48}, %fd17;
	// end inline asm
	shfl.sync.bfly.b32	%r50|%p18, %r48, 4, 31, -1;
	shfl.sync.bfly.b32	%r49|%p19, %r47, 4, 31, -1;
	// begin inline asm
	mov.b64 %fd18, {%r49,%r50};
	// end inline asm
	add.f64 	%fd19, %fd17, %fd18;
	// begin inline asm
	mov.b64 {%r51,%r52}, %fd19;
	// end inline asm
	shfl.sync.bfly.b32	%r54|%p20, %r52, 2, 31, -1;
	shfl.sync.bfly.b32	%r53|%p21, %r51, 2, 31, -1;
	// begin inline asm
	mov.b64 %fd20, {%r53,%r54};
	// end inline asm
	add.f64 	%fd21, %fd19, %fd20;
	// begin inline asm
	mov.b64 {%r55,%r56}, %fd21;
	// end inline asm
	shfl.sync.bfly.b32	%r58|%p22, %r56, 1, 31, -1;
	shfl.sync.bfly.b32	%r57|%p23, %r55, 1, 31, -1;
	// begin inline asm
	mov.b64 %fd22, {%r57,%r58};
	// end inline asm
	add.f64 	%fd2, %fd21, %fd22;
	@%p13 bra 	$L__BB0_7;
	mul.wide.u32 	%rd11, %r8, 8;
	add.s64 	%rd3, %rd1, %rd11;
	ld.global.u64 	%rd13, [%rd3];
$L__BB0_6:
	mov.b64 	%fd23, %rd13;
	add.f64 	%fd24, %fd2, %fd23;
	mov.b64 	%rd12, %fd24;
	atom.relaxed.global.cas.b64 	%rd6, [%rd3], %rd13, %rd12;
	setp.ne.s64 	%p24, %rd13, %rd6;
	mov.u64 	%rd13, %rd6;
	@%p24 bra 	$L__BB0_6;
$L__BB0_7:
	add.s32 	%r59, %r59, 1;
	setp.ne.s32 	%p25, %r59, 32;
	@%p25 bra 	$L__BB0_1;
	ret;

}


// ===== COMPILED SASS (sm_100) =====

	.target	sm_100

	.elftype	@"ET_EXEC"


//--------------------- .note.nv.tkinfo           --------------------------
	.section	.note.nv.tkinfo,"",@"SHT_NOTE"
	.sectionflags	@"SHF_NOTE_NV_TKINFO"
	.tkinfo
        /*0018*/ 	.word	0x00000002
        /*0030*/ 	.string	""
        /*0030*/ 	.string	"ptxas"
        /*0030*/ 	.string	"Cuda compilation tools, release 13.0, V13.0.88"
        /*0030*/ 	.string	"Build cuda_13.0.r13.0/compiler.36424714_0"
        /*0030*/ 	.string	"-arch sm_100 -m 64 "



//--------------------- .note.nv.cuinfo           --------------------------
	.section	.note.nv.cuinfo,"",@"SHT_NOTE"
	.sectionflags	@"SHF_NOTE_NV_CUINFO"
        /*0018*/ 	.short	0x0002
        /*001a*/ 	.short	0x0064
        /*001c*/ 	.short	0x0082
	.zero		2


//--------------------- .nv.info                  --------------------------
	.section	.nv.info,"",@"SHT_CUDA_INFO"
	.align	4


	//----- nvinfo : EIATTR_REGCOUNT
	.align		4
        /*0000*/ 	.byte	0x04, 0x2f
        /*0002*/ 	.short	(.L_1 - .L_0)
	.align		4
.L_0:
        /*0004*/ 	.word	index@(_Z12parallel_sumPKdPd)
        /*0008*/ 	.word	0x00000016


	//----- nvinfo : EIATTR_FRAME_SIZE
	.align		4
.L_1:
        /*000c*/ 	.byte	0x04, 0x11
        /*000e*/ 	.short	(.L_3 - .L_2)
	.align		4
.L_2:
        /*0010*/ 	.word	index@(_Z12parallel_sumPKdPd)
        /*0014*/ 	.word	0x00000000


	//----- nvinfo : EIATTR_MIN_STACK_SIZE
	.align		4
.L_3:
        /*0018*/ 	.byte	0x04, 0x12
        /*001a*/ 	.short	(.L_5 - .L_4)
	.align		4
.L_4:
        /*001c*/ 	.word	index@(_Z12parallel_sumPKdPd)
        /*0020*/ 	.word	0x00000000
.L_5:


//--------------------- .nv.compat                --------------------------
	.section	.nv.compat,"",@"SHT_CUDA_COMPAT_INFO"
	.align	4
        /*0000*/ 	.byte	0x02, 0x09, 0x00, 0x00, 0x02, 0x02, 0x01, 0x00, 0x02, 0x05, 0x05, 0x00, 0x03, 0x07, 0x01, 0x01
        /*0010*/ 	.byte	0x02, 0x03, 0x00, 0x00, 0x02, 0x06, 0x01, 0x00, 0x04, 0x0b, 0x08, 0x00, 0x01, 0x00, 0x00, 0x00
        /*0020*/ 	.byte	0x00, 0x00, 0x00, 0x00


//--------------------- .nv.info._Z12parallel_sumPKdPd --------------------------
	.section	.nv.info._Z12parallel_sumPKdPd,"",@"SHT_CUDA_INFO"
	.sectionflags	@""
	.align	4


	//----- nvinfo : EIATTR_CUDA_API_VERSION
	.align		4
        /*0000*/ 	.byte	0x04, 0x37
        /*0002*/ 	.short	(.L_7 - .L_6)
.L_6:
        /*0004*/ 	.word	0x00000082


	//----- nvinfo : EIATTR_KPARAM_INFO
	.align		4
.L_7:
        /*0008*/ 	.byte	0x04, 0x17
        /*000a*/ 	.short	(.L_9 - .L_8)
.L_8:
        /*000c*/ 	.word	0x00000000
        /*0010*/ 	.short	0x0001
        /*0012*/ 	.short	0x0008
        /*0014*/ 	.byte	0x00, 0xf5, 0x21, 0x00


	//----- nvinfo : EIATTR_KPARAM_INFO
	.align		4
.L_9:
        /*0018*/ 	.byte	0x04, 0x17
        /*001a*/ 	.short	(.L_11 - .L_10)
.L_10:
        /*001c*/ 	.word	0x00000000
        /*0020*/ 	.short	0x0000
        /*0022*/ 	.short	0x0000
        /*0024*/ 	.byte	0x00, 0xf5, 0x21, 0x00


	//----- nvinfo : EIATTR_SPARSE_MMA_MASK
	.align		4
.L_11:
        /*0028*/ 	.byte	0x03, 0x50
        /*002a*/ 	.short	0x0000


	//----- nvinfo : EIATTR_MAXREG_COUNT
	.align		4
        /*002c*/ 	.byte	0x03, 0x1b
        /*002e*/ 	.short	0x00ff


	//----- nvinfo : EIATTR_NUM_BARRIERS
	.align		4
        /*0030*/ 	.byte	0x02, 0x4c
        /*0032*/ 	.byte	0x01
	.zero		1


	//----- nvinfo : EIATTR_MERCURY_ISA_VERSION
	.align		4
        /*0034*/ 	.byte	0x03, 0x5f
        /*0036*/ 	.short	0x0101


	//----- nvinfo : EIATTR_COOP_GROUP_MASK_REGIDS
	.align		4
        /*0038*/ 	.byte	0x04, 0x29
        /*003a*/ 	.short	(.L_13 - .L_12)


	//   ....[0]....
.L_12:
        /*003c*/ 	.word	0xffffffff


	//   ....[1]....
        /*0040*/ 	.word	0xffffffff


	//   ....[2]....
        /*0044*/ 	.word	0xffffffff


	//   ....[3]....
        /*0048*/ 	.word	0xffffffff


	//   ....[4]....
        /*004c*/ 	.word	0xffffffff


	//   ....[5]....
        /*0050*/ 	.word	0xffffffff


	//   ....[6]....
        /*0054*/ 	.word	0xffffffff


	//   ....[7]....
        /*0058*/ 	.word	0xffffffff


	//   ....[8]....
        /*005c*/ 	.word	0xffffffff


	//   ....[9]....
        /*0060*/ 	.word	0xffffffff


	//   ....[10]....
        /*0064*/ 	.word	0xffffffff


	//   ....[11]....
        /*0068*/ 	.word	0xffffffff


	//   ....[12]....
        /*006c*/ 	.word	0xffffffff


	//   ....[13]....
        /*0070*/ 	.word	0xffffffff


	//   ....[14]....
        /*0074*/ 	.word	0xffffffff


	//   ....[15]....
        /*0078*/ 	.word	0xffffffff


	//   ....[16]....
        /*007c*/ 	.word	0xffffffff


	//   ....[17]....
        /*0080*/ 	.word	0xffffffff


	//   ....[18]....
        /*0084*/ 	.word	0xffffffff


	//   ....[19]....
        /*0088*/ 	.word	0xffffffff


	//   ....[20]....
        /*008c*/ 	.word	0x05000005


	//   ....[21]....
        /*0090*/ 	.word	0x05000005


	//   ....[22]....
        /*0094*/ 	.word	0x05000005


	//   ....[23]....
        /*0098*/ 	.word	0x05000005


	//   ....[24]....
        /*009c*/ 	.word	0x05000005


	//   ....[25]....
        /*00a0*/ 	.word	0x05000005


	//   ....[26]....
        /*00a4*/ 	.word	0x05000005


	//   ....[27]....
        /*00a8*/ 	.word	0x05000005


	//   ....[28]....
        /*00ac*/ 	.word	0x05000005


	//   ....[29]....
        /*00b0*/ 	.word	0x05000005


	//   ....[30]....
        /*00b4*/ 	.word	0x05000005


	//   ....[31]....
        /*00b8*/ 	.word	0x05000005


	//   ....[32]....
        /*00bc*/ 	.word	0x05000005


	//   ....[33]....
        /*00c0*/ 	.word	0x05000005


	//   ....[34]....
        /*00c4*/ 	.word	0x05000005


	//   ....[35]....
        /*00c8*/ 	.word	0x05000005


	//   ....[36]....
        /*00cc*/ 	.word	0x05000005


	//   ....[37]....
        /*00d0*/ 	.word	0x05000005


	//   ....[38]....
        /*00d4*/ 	.word	0x05000005


	//   ....[39]....
        /*00d8*/ 	.word	0x05000005


	//----- nvinfo : EIATTR_COOP_GROUP_INSTR_OFFSETS
	.align		4
.L_13:
        /*00dc*/ 	.byte	0x04, 0x28
        /*00de*/ 	.short	(.L_15 - .L_14)


	//   ....[0]....
.L_14:
        /*00e0*/ 	.word	0x00000170


	//   ....[1]....
        /*00e4*/ 	.word	0x00000180


	//   ....[2]....
        /*00e8*/ 	.word	0x000001a0


	//   ....[3]....
        /*00ec*/ 	.word	0x000001b0


	//   ....[4]....
        /*00f0*/ 	.word	0x000001d0


	//   ....[5]....
        /*00f4*/ 	.word	0x000001e0


	//   ....[6]....
        /*00f8*/ 	.word	0x00000200


	//   ....[7]....
        /*00fc*/ 	.word	0x00000210


	//   ....[8]....
        /*0100*/ 	.word	0x00000230


	//   ....[9]....
        /*0104*/ 	.word	0x00000240


	//   ....[10]....
        /*0108*/ 	.word	0x00000340


	//   ....[11]....
        /*010c*/ 	.word	0x00000350


	//   ....[12]....
        /*0110*/ 	.word	0x00000370


	//   ....[13]....
        /*0114*/ 	.word	0x00000380


	//   ....[14]....
        /*0118*/ 	.word	0x000003a0


	//   ....[15]....
        /*011c*/ 	.word	0x000003b0


	//   ....[16]....
        /*0120*/ 	.word	0x000003d0


	//   ....[17]....
        /*0124*/ 	.word	0x000003e0


	//   ....[18]....
        /*0128*/ 	.word	0x00000400


	//   ....[19]....
        /*012c*/ 	.word	0x00000410


	//   ....[20]....
        /*0130*/ 	.word	0x000005b0


	//   ....[21]....
        /*0134*/ 	.word	0x00000640


	//   ....[22]....
        /*0138*/ 	.word	0x000006b0


	//   ....[23]....
        /*013c*/ 	.word	0x00000700


	//   ....[24]....
        /*0140*/ 	.word	0x00000770


	//   ....[25]....
        /*0144*/ 	.word	0x000007c0


	//   ....[26]....
        /*0148*/ 	.word	0x00000830


	//   ....[27]....
        /*014c*/ 	.word	0x00000880


	//   ....[28]....
        /*0150*/ 	.word	0x000008f0


	//   ....[29]....
        /*0154*/ 	.word	0x00000940


	//   ....[30]....
        /*0158*/ 	.word	0x000009c0


	//   ....[31]....
        /*015c*/ 	.word	0x00000a10


	//   ....[32]....
        /*0160*/ 	.word	0x00000a80


	//   ....[33]....
        /*0164*/ 	.word	0x00000ad0


	//   ....[34]....
        /*0168*/ 	.word	0x00000b40


	//   ....[35]....
        /*016c*/ 	.word	0x00000b90


	//   ....[36]....
        /*0170*/ 	.word	0x00000c00


	//   ....[37]....
        /*0174*/ 	.word	0x00000c50


	//   ....[38]....
        /*0178*/ 	.word	0x00000cc0


	//   ....[39]....
        /*017c*/ 	.word	0x00000d10


	//----- nvinfo : EIATTR_VRC_CTA_INIT_COUNT
	.align		4
.L_15:
        /*0180*/ 	.byte	0x02, 0x4a
	.zero		1
	.zero		1


	//----- nvinfo : EIATTR_EXIT_INSTR_OFFSETS
	.align		4
        /*0184*/ 	.byte	0x04, 0x1c
        /*0186*/ 	.short	(.L_17 - .L_16)


	//   ....[0]....
.L_16:
        /*0188*/ 	.word	0x00000540


	//----- nvinfo : EIATTR_CRS_STACK_SIZE
	.align		4
.L_17:
        /*018c*/ 	.byte	0x04, 0x1e
        /*018e*/ 	.short	(.L_19 - .L_18)
.L_18:
        /*0190*/ 	.word	0x00000000


	//----- nvinfo : EIATTR_CBANK_PARAM_SIZE
	.align		4
.L_19:
        /*0194*/ 	.byte	0x03, 0x19
        /*0196*/ 	.short	0x0010


	//----- nvinfo : EIATTR_PARAM_CBANK
	.align		4
        /*0198*/ 	.byte	0x04, 0x0a
        /*019a*/ 	.short	(.L_21 - .L_20)
	.align		4
.L_20:
        /*019c*/ 	.word	index@(.nv.constant0._Z12parallel_sumPKdPd)
        /*01a0*/ 	.short	0x0380
        /*01a2*/ 	.short	0x0010


	//----- nvinfo : EIATTR_SW_WAR
	.align		4
.L_21:
        /*01a4*/ 	.byte	0x04, 0x36
        /*01a6*/ 	.short	(.L_23 - .L_22)
.L_22:
        /*01a8*/ 	.word	0x00000008
.L_23:


//--------------------- .nv.callgraph             --------------------------
	.section	.nv.callgraph,"",@"SHT_CUDA_CALLGRAPH"
	.align	4
	.sectionentsize	8
	.align		4
        /*0000*/ 	.word	0x00000000
	.align		4
        /*0004*/ 	.word	0xffffffff
	.align		4
        /*0008*/ 	.word	0x00000000
	.align		4
        /*000c*/ 	.word	0xfffffffe
	.align		4
        /*0010*/ 	.word	0x00000000
	.align		4
        /*0014*/ 	.word	0xfffffffd
	.align		4
        /*0018*/ 	.word	0x00000000
	.align		4
        /*001c*/ 	.word	0xfffffffc


//--------------------- .text._Z12parallel_sumPKdPd --------------------------
	.section	.text._Z12parallel_sumPKdPd,"ax",@progbits
	.align	128
        .global         _Z12parallel_sumPKdPd
        .type           _Z12parallel_sumPKdPd,@function
        .size           _Z12parallel_sumPKdPd,(.L_x_30 - _Z12parallel_sumPKdPd)
        .other          _Z12parallel_sumPKdPd,@"STO_CUDA_ENTRY STV_DEFAULT"
_Z12parallel_sumPKdPd:
.text._Z12parallel_sumPKdPd:
[----:B------:R-:W-:Y:S01]  /*0000*/  LDC R1, c[0x0][0x37c] ;  /* 0x0000df00ff017b82 */ /* 0x000fe20000000800 */
[----:B------:R-:W0:Y:S07]  /*0010*/  S2R R4, SR_TID.X ;  /* 0x0000000000047919 */ /* 0x000e2e0000002100 */
[----:B------:R-:W1:Y:S01]  /*0020*/  S2UR UR5, SR_CgaCtaId ;  /* 0x00000000000579c3 */ /* 0x000e620000008800 */
[----:B------:R-:W-:Y:S01]  /*0030*/  UMOV UR4, 0x400 ;  /* 0x0000040000047882 */ /* 0x000fe20000000000 */
[----:B------:R-:W-:-:S06]  /*0040*/  IMAD.MOV.U32 R3, RZ, RZ, RZ ;  /* 0x000000ffff037224 */ /* 0x000fcc00078e00ff */
[----:B------:R-:W-:Y:S08]  /*0050*/  BAR.SYNC.DEFER_BLOCKING 0x0 ;  /* 0x0000000000007b1d */ /* 0x000ff00000010000 */
[----:B------:R-:W2:Y:S01]  /*0060*/  S2UR UR8, SR_CTAID.X ;  /* 0x00000000000879c3 */ /* 0x000ea20000002500 */
[----:B------:R-:W3:Y:S07]  /*0070*/  LDCU.64 UR6, c[0x0][0x358] ;  /* 0x00006b00ff0677ac */ /* 0x000eee0008000a00 */
[----:B------:R-:W2:Y:S01]  /*0080*/  LDC R5, c[0x0][0x360] ;  /* 0x0000d800ff057b82 */ /* 0x000ea20000000800 */
[----:B-1----:R-:W-:-:S06]  /*0090*/  ULEA UR4, UR5, UR4, 0x18 ;  /* 0x0000000405047291 */ /* 0x002fcc000f8ec0ff */
[C---:B0-----:R-:W-:Y:S02]  /*00a0*/  LEA.HI R0, R4.reuse, UR4, RZ, 0x1e ;  /* 0x0000000404007c11 */ /* 0x041fe4000f8ff0ff */
[----:B------:R-:W-:Y:S01]  /*00b0*/  LEA R17, R4, UR4, 0x3 ;  /* 0x0000000404117c11 */ /* 0x000fe2000f8e18ff */
[----:B--23--:R-:W-:-:S07]  /*00c0*/  IMAD R2, R5, UR8, R4 ;  /* 0x0000000805027c24 */ /* 0x00cfce000f8e0204 */
.L_x_5:
[----:B0-2---:R-:W0:Y:S01]  /*00d0*/  LDC.64 R10, c[0x0][0x380] ;  /* 0x0000e000ff0a7b82 */ /* 0x005e220000000a00 */
[----:B------:R-:W-:-:S05]  /*00e0*/  VIADD R9, R3, UR8 ;  /* 0x0000000803097c36 */ /* 0x000fca0008000000 */
[----:B------:R-:W-:-:S04]  /*00f0*/  SHF.L.U32 R5, R9, 0xc, RZ ;  /* 0x0000000c09057819 */ /* 0x000fc800000006ff */
[----:B------:R-:W-:-:S05]  /*0100*/  LOP3.LUT R5, R5, 0x1f000, RZ, 0xc0, !PT ;  /* 0x0001f00005057812 */ /* 0x000fca00078ec0ff */
[----:B------:R-:W-:-:S04]  /*0110*/  IMAD.IADD R5, R2, 0x1, R5 ;  /* 0x0000000102057824 */ /* 0x000fc800078e0205 */
[----:B0-----:R-:W-:-:S06]  /*0120*/  IMAD.WIDE R10, R5, 0x8, R10 ;  /* 0x00000008050a7825 */ /* 0x001fcc00078e020a */
[----:B------:R-:W5:Y:S01]  /*0130*/  LDG.E.64.CONSTANT R10, desc[UR6][R10.64] ;  /* 0x000000060a0a7981 */ /* 0x000f62000c1e9b00 */
[----:B------:R-:W-:Y:S01]  /*0140*/  UMOV UR4, 0xffffffff ;  /* 0xffffffff00047882 */ /* 0x000fe20000000000 */
[----:B------:R-:W-:Y:S02]  /*0150*/  LOP3.LUT P1, RZ, R4, 0x1f, RZ, 0xc0, !PT ;  /* 0x0000001f04ff7812 */ /* 0x000fe4000782c0ff */
[----:B-1----:R-:W-:Y:S11]  /*0160*/  BRA.DIV UR4, `(.L_x_0) ;  /* 0x0000000204f87947 */ /* 0x002ff6000b800000 */
[----:B-----5:R-:W-:Y:S04]  /*0170*/  SHFL.BFLY PT, R13, R11, 0x10, 0x1f ;  /* 0x0e001f000b0d7f89 */ /* 0x020fe800000e0000 */
[----:B------:R-:W0:Y:S02]  /*0180*/  SHFL.BFLY PT, R12, R10, 0x10, 0x1f ;  /* 0x0e001f000a0c7f89 */ /* 0x000e2400000e0000 */
[----:B0-----:R-:W-:-:S07]  /*0190*/  DADD R12, R10, R12 ;  /* 0x000000000a0c7229 */ /* 0x001fce000000000c */
[----:B------:R-:W-:Y:S04]  /*01a0*/  SHFL.BFLY PT, R15, R13, 0x8, 0x1f ;  /* 0x0d001f000d0f7f89 */ /* 0x000fe800000e0000 */
        /* <DEDUP_REMOVED lines=8> */
[----:B------:R0:W1:Y:S04]  /*0230*/  SHFL.BFLY PT, R12, R11, 0x1, 0x1f ;  /* 0x0c201f000b0c7f89 */ /* 0x00006800000e0000 */
[----:B------:R0:W2:Y:S02]  /*0240*/  SHFL.BFLY PT, R16, R10, 0x1, 0x1f ;  /* 0x0c201f000a107f89 */ /* 0x0000a400000e0000 */
.L_x_17:
[----:B--2---:R-:W-:Y:S01]  /*0250*/  IMAD.MOV.U32 R6, RZ, RZ, R16 ;  /* 0x000000ffff067224 */ /* 0x004fe200078e0010 */
[----:B-1----:R-:W-:Y:S01]  /*0260*/  MOV R7, R12 ;  /* 0x0000000c00077202 */ /* 0x002fe20000000f00 */
[----:B------:R-:W-:Y:S01]  /*0270*/  VIADD R3, R3, 0x1 ;  /* 0x0000000103037836 */ /* 0x000fe20000000000 */
[----:B------:R-:W-:Y:S01]  /*0280*/  ISETP.GT.U32.AND P0, PT, R4, 0x1f, PT ;  /* 0x0000001f0400780c */ /* 0x000fe20003f04070 */
[----:B------:R-:W-:Y:S05]  /*0290*/  WARPSYNC.ALL ;  /* 0x0000000000007948 */ /* 0x000fea0003800000 */
[----:B------:R-:W-:Y:S01]  /*02a0*/  DADD R6, R10, R6 ;  /* 0x000000000a067229 */ /* 0x000fe20000000006 */
[----:B------:R-:W-:Y:S06]  /*02b0*/  BSSY B0, `(.L_x_1) ;  /* 0x0000027000007945 */ /* 0x000fec0003800000 */
[----:B------:R1:W-:Y:S01]  /*02c0*/  @!P1 STS.64 [R0], R6 ;  /* 0x0000000600009388 */ /* 0x0003e20000000a00 */
[----:B------:R-:W-:Y:S01]  /*02d0*/  BAR.SYNC.DEFER_BLOCKING 0x0 ;  /* 0x0000000000007b1d */ /* 0x000fe20000010000 */
[----:B------:R-:W-:-:S05]  /*02e0*/  ISETP.NE.AND P1, PT, R3, 0x20, PT ;  /* 0x000000200300780c */ /* 0x000fca0003f25270 */
[----:B------:R-:W-:Y:S08]  /*02f0*/  @P0 BRA `(.L_x_2) ;  /* 0x0000000000880947 */ /* 0x000ff00003800000 */
[----:B0-----:R0:W2:Y:S01]  /*0300*/  LDS.64 R10, [R17] ;  /* 0x00000000110a7984 */ /* 0x0010a20000000a00 */
[----:B------:R-:W-:Y:S01]  /*0310*/  UMOV UR4, 0xffffffff ;  /* 0xffffffff00047882 */ /* 0x000fe20000000000 */
[----:B------:R-:W-:Y:S02]  /*0320*/  ISETP.NE.AND P2, PT, R4, RZ, PT ;  /* 0x000000ff0400720c */ /* 0x000fe40003f45270 */
[----:B------:R-:W-:Y:S11]  /*0330*/  BRA.DIV UR4, `(.L_x_3) ;  /* 0x00000006048c7947 */ /* 0x000ff6000b800000 */
[----:B--2---:R-:W-:Y:S04]  /*0340*/  SHFL.BFLY PT, R13, R11, 0x10, 0x1f ;  /* 0x0e001f000b0d7f89 */ /* 0x004fe800000e0000 */
[----:B------:R-:W2:Y:S02]  /*0350*/  SHFL.BFLY PT, R12, R10, 0x10, 0x1f ;  /* 0x0e001f000a0c7f89 */ /* 0x000ea400000e0000 */
[----:B--2---:R-:W-:-:S07]  /*0360*/  DADD R12, R10, R12 ;  /* 0x000000000a0c7229 */ /* 0x004fce000000000c */
[----:B------:R-:W-:Y:S04]  /*0370*/  SHFL.BFLY PT, R15, R13, 0x8, 0x1f ;  /* 0x0d001f000d0f7f89 */ /* 0x000fe800000e0000 */
        /* <DEDUP_REMOVED lines=8> */
[----:B------:R2:W3:Y:S04]  /*0400*/  SHFL.BFLY PT, R12, R11, 0x1, 0x1f ;  /* 0x0c201f000b0c7f89 */ /* 0x0004e800000e0000 */
[----:B------:R2:W4:Y:S02]  /*0410*/  SHFL.BFLY PT, R16, R10, 0x1, 0x1f ;  /* 0x0c201f000a107f89 */ /* 0x00052400000e0000 */
.L_x_28:
[----:B-1--4-:R-:W-:Y:S01]  /*0420*/  IMAD.MOV.U32 R6, RZ, RZ, R16 ;  /* 0x000000ffff067224 */ /* 0x012fe200078e0010 */
[----:B---3--:R-:W-:-:S06]  /*0430*/  MOV R7, R12 ;  /* 0x0000000c00077202 */ /* 0x008fcc0000000f00 */
[----:B------:R-:W-:Y:S01]  /*0440*/  DADD R6, R10, R6 ;  /* 0x000000000a067229 */ /* 0x000fe20000000006 */
[----:B------:R-:W-:Y:S10]  /*0450*/  @P2 BRA `(.L_x_2) ;  /* 0x0000000000302947 */ /* 0x000ff40003800000 */
[----:B--2---:R-:W1:Y:S01]  /*0460*/  LDC.64 R10, c[0x0][0x388] ;  /* 0x0000e200ff0a7b82 */ /* 0x004e620000000a00 */
[----:B------:R-:W-:-:S05]  /*0470*/  LOP3.LUT R13, R9, 0x1f, RZ, 0xc0, !PT ;  /* 0x0000001f090d7812 */ /* 0x000fca00078ec0ff */
[----:B-1----:R-:W-:-:S05]  /*0480*/  IMAD.WIDE.U32 R12, R13, 0x8, R10 ;  /* 0x000000080d0c7825 */ /* 0x002fca00078e000a */
[----:B------:R1:W5:Y:S02]  /*0490*/  LDG.E.64 R8, desc[UR6][R12.64] ;  /* 0x000000060c087981 */ /* 0x000364000c1e1b00 */
.L_x_4:
[----:B-----5:R-:W-:Y:S01]  /*04a0*/  DADD R10, R6, R8 ;  /* 0x00000000060a7229 */ /* 0x020fe20000000008 */
[----:B------:R-:W-:Y:S09]  /*04b0*/  YIELD ;  /* 0x0000000000007946 */ /* 0x000ff20003800000 */
[----:B------:R-:W2:Y:S02]  /*04c0*/  ATOMG.E.CAS.64.STRONG.GPU PT, R10, [R12], R8, R10 ;  /* 0x000000080c0a73a9 */ /* 0x000ea400001ee50a */
[----:B--2---:R-:W-:Y:S01]  /*04d0*/  ISETP.NE.U32.AND P0, PT, R8, R10, PT ;  /* 0x0000000a0800720c */ /* 0x004fe20003f05070 */
[----:B------:R-:W-:-:S03]  /*04e0*/  IMAD.MOV.U32 R8, RZ, RZ, R10 ;  /* 0x000000ffff087224 */ /* 0x000fc600078e000a */
[----:B------:R-:W-:Y:S01]  /*04f0*/  ISETP.NE.AND.EX P0, PT, R9, R11, PT, P0 ;  /* 0x0000000b0900720c */ /* 0x000fe20003f05300 */
[----:B------:R-:W-:-:S12]  /*0500*/  IMAD.MOV.U32 R9, RZ, RZ, R11 ;  /* 0x000000ffff097224 */ /* 0x000fd800078e000b */
[----:B------:R-:W-:Y:S05]  /*0510*/  @P0 BRA `(.L_x_4) ;  /* 0xfffffffc00e00947 */ /* 0x000fea000383ffff */
.L_x_2:
[----:B------:R-:W-:Y:S05]  /*0520*/  BSYNC B0 ;  /* 0x0000000000007941 */ /* 0x000fea0003800000 */
.L_x_1:
[----:B------:R-:W-:Y:S05]  /*0530*/  @P1 BRA `(.L_x_5) ;  /* 0xfffffff800e41947 */ /* 0x000fea000383ffff */
[----:B------:R-:W-:Y:S05]  /*0540*/  EXIT ;  /* 0x000000000000794d */ /* 0x000fea0003800000 */
.L_x_0:
[----:B------:R-:W-:Y:S01]  /*0550*/  HFMA2 R6, -RZ, RZ, 0, 1.847743988037109375e-06 ;  /* 0x0000001fff067431 */ /* 0x000fe200000001ff */
[----:B------:R-:W-:Y:S01]  /*0560*/  BSSY B0, `(.L_x_6) ;  /* 0x0000007000007945 */ /* 0x000fe20003800000 */
[----:B-----5:R-:W-:Y:S01]  /*0570*/  MOV R8, R11 ;  /* 0x0000000b00087202 */ /* 0x020fe20000000f00 */
[----:B------:R-:W-:Y:S02]  /*0580*/  IMAD.MOV.U32 R7, RZ, RZ, 0x10 ;  /* 0x00000010ff077424 */ /* 0x000fe400078e00ff */
[----:B------:R-:W-:-:S07]  /*0590*/  IMAD.MOV.U32 R5, RZ, RZ, -0x1 ;  /* 0xffffffffff057424 */ /* 0x000fce00078e00ff */
[----:B------:R-:W-:Y:S05]  /*05a0*/  WARPSYNC.COLLECTIVE R5, `(.L_x_7) ;  /* 0x0000000005087348 */ /* 0x000fea0003c00000 */
[----:B------:R0:W1:Y:S02]  /*05b0*/  SHFL.BFLY P0, R16, R8, R7, R6 ;  /* 0x0c00000708107389 */ /* 0x0000640000000006 */
[----:B01----:R-:W-:Y:S05]  /*05c0*/  ENDCOLLECTIVE ;  /* 0x000000000000791b */ /* 0x003fea0003800000 */
.L_x_7:
[----:B------:R-:W-:Y:S05]  /*05d0*/  BSYNC B0 ;  /* 0x0000000000007941 */ /* 0x000fea0003800000 */
.L_x_6:
[----:B------:R-:W-:Y:S02]  /*05e0*/  HFMA2 R7, -RZ, RZ, 0, 9.5367431640625e-07 ;  /* 0x00000010ff077431 */ /* 0x000fe400000001ff */
[----:B------:R-:W-:Y:S01]  /*05f0*/  IMAD.MOV.U32 R8, RZ, RZ, R10 ;  /* 0x000000ffff087224 */ /* 0x000fe200078e000a */
[----:B------:R-:W-:Y:S01]  /*0600*/  MOV R5, 0xffffffff ;  /* 0xffffffff00057802 */ /* 0x000fe20000000f00 */
[----:B------:R-:W-:Y:S01]  /*0610*/  IMAD.MOV.U32 R6, RZ, RZ, 0x1f ;  /* 0x0000001fff067424 */ /* 0x000fe200078e00ff */
[----:B------:R-:W-:-:S07]  /*0620*/  MOV R13, R16 ;  /* 0x00000010000d7202 */ /* 0x000fce0000000f00 */
[----:B------:R-:W-:Y:S05]  /*0630*/  WARPSYNC.COLLECTIVE R5, `(.L_x_8) ;  /* 0x0000000005087348 */ /* 0x000fea0003c00000 */
[----:B------:R0:W1:Y:S02]  /*0640*/  SHFL.BFLY P0, R16, R8, R7, R6 ;  /* 0x0c00000708107389 */ /* 0x0000640000000006 */
[----:B01----:R-:W-:Y:S05]  /*0650*/  ENDCOLLECTIVE ;  /* 0x000000000000791b */ /* 0x003fea0003800000 */
.L_x_8:
[----:B------:R-:W-:Y:S02]  /*0660*/  IMAD.MOV.U32 R7, RZ, RZ, 0x8 ;  /* 0x00000008ff077424 */ /* 0x000fe400078e00ff */
[----:B------:R-:W-:-:S06]  /*0670*/  IMAD.MOV.U32 R12, RZ, RZ, R16 ;  /* 0x000000ffff0c7224 */ /* 0x000fcc00078e0010 */
[----:B------:R-:W-:-:S10]  /*0680*/  DADD R12, R10, R12 ;  /* 0x000000000a0c7229 */ /* 0x000fd4000000000c */
[----:B------:R-:W-:-:S07]  /*0690*/  MOV R8, R13 ;  /* 0x0000000d00087202 */ /* 0x000fce0000000f00 */
[----:B------:R-:W-:Y:S05]  /*06a0*/  WARPSYNC.COLLECTIVE R5, `(.L_x_9) ;  /* 0x0000000005087348 */ /* 0x000fea0003c00000 */
[----:B------:R0:W1:Y:S02]  /*06b0*/  SHFL.BFLY P0, R16, R8, R7, R6 ;  /* 0x0c00000708107389 */ /* 0x0000640000000006 */
[----:B01----:R-:W-:Y:S05]  /*06c0*/  ENDCOLLECTIVE ;  /* 0x000000000000791b */ /* 0x003fea0003800000 */
.L_x_9:
[----:B------:R-:W-:Y:S01]  /*06d0*/  IMAD.MOV.U32 R8, RZ, RZ, R12 ;  /* 0x000000ffff087224 */ /* 0x000fe200078e000c */
[----:B------:R-:W-:-:S07]  /*06e0*/  MOV R15, R16 ;  /* 0x00000010000f7202 */ /* 0x000fce0000000f00 */
[----:B------:R-:W-:Y:S05]  /*06f0*/  WARPSYNC.COLLECTIVE R5, `(.L_x_10) ;  /* 0x0000000005087348 */ /* 0x000fea0003c00000 */
[----:B------:R0:W1:Y:S02]  /*0700*/  SHFL.BFLY P0, R16, R8, R7, R6 ;  /* 0x0c00000708107389 */ /* 0x0000640000000006 */
[----:B01----:R-:W-:Y:S05]  /*0710*/  ENDCOLLECTIVE ;  /* 0x000000000000791b */ /* 0x003fea0003800000 */
.L_x_10:
[----:B------:R-:W-:Y:S02]  /*0720*/  MOV R7, 0x4 ;  /* 0x0000000400077802 */ /* 0x000fe40000000f00 */
[----:B------:R-:W-:-:S06]  /*0730*/  MOV R14, R16 ;  /* 0x00000010000e7202 */ /* 0x000fcc0000000f00 */
[----:B------:R-:W-:-:S10]  /*0740*/  DADD R14, R12, R14 ;  /* 0x000000000c0e7229 */ /* 0x000fd4000000000e */
[----:B------:R-:W-:-:S07]  /*0750*/  IMAD.MOV.U32 R8, RZ, RZ, R15 ;  /* 0x000000ffff087224 */ /* 0x000fce00078e000f */
[----:B------:R-:W-:Y:S05]  /*0760*/  WARPSYNC.COLLECTIVE R5, `(.L_x_11) ;  /* 0x0000000005087348 */ /* 0x000fea0003c00000 */
[----:B------:R0:W1:Y:S02]  /*0770*/  SHFL.BFLY P0, R16, R8, R7, R6 ;  /* 0x0c00000708107389 */ /* 0x0000640000000006 */
[----:B01----:R-:W-:Y:S05]  /*0780*/  ENDCOLLECTIVE ;  /* 0x000000000000791b */ /* 0x003fea0003800000 */
.L_x_11:
[----:B------:R-:W-:Y:S01]  /*0790*/  MOV R8, R14 ;  /* 0x0000000e00087202 */ /* 0x000fe20000000f00 */
[----:B------:R-:W-:-:S07]  /*07a0*/  IMAD.MOV.U32 R19, RZ, RZ, R16 ;  /* 0x000000ffff137224 */ /* 0x000fce00078e0010 */
[----:B------:R-:W-:Y:S05]  /*07b0*/  WARPSYNC.COLLECTIVE R5, `(.L_x_12) ;  /* 0x0000000005087348 */ /* 0x000fea0003c00000 */
[----:B------:R0:W1:Y:S02]  /*07c0*/  SHFL.BFLY P0, R16, R8, R7, R6 ;  /* 0x0c00000708107389 */ /* 0x0000640000000006 */
[----:B01----:R-:W-:Y:S05]  /*07d0*/  ENDCOLLECTIVE ;  /* 0x000000000000791b */ /* 0x003fea0003800000 */
.L_x_12:
[----:B------:R-:W-:Y:S02]  /*07e0*/  IMAD.MOV.U32 R7, RZ, RZ, 0x2 ;  /* 0x00000002ff077424 */ /* 0x000fe400078e00ff */
[----:B------:R-:W-:-:S06]  /*07f0*/  IMAD.MOV.U32 R18, RZ, RZ, R16 ;  /* 0x000000ffff127224 */ /* 0x000fcc00078e0010 */
[----:B------:R-:W-:-:S10]  /*0800*/  DADD R18, R14, R18 ;  /* 0x000000000e127229 */ /* 0x000fd40000000012 */
[----:B------:R-:W-:-:S07]  /*0810*/  MOV R8, R19 ;  /* 0x0000001300087202 */ /* 0x000fce0000000f00 */
[----:B------:R-:W-:Y:S05]  /*0820*/  WARPSYNC.COLLECTIVE R5, `(.L_x_13) ;  /* 0x0000000005087348 */ /* 0x000fea0003c00000 */
[----:B------:R0:W1:Y:S02]  /*0830*/  SHFL.BFLY P0, R16, R8, R7, R6 ;  /* 0x0c00000708107389 */ /* 0x0000640000000006 */
[----:B01----:R-:W-:Y:S05]  /*0840*/  ENDCOLLECTIVE ;  /* 0x000000000000791b */ /* 0x003fea0003800000 */
.L_x_13:
[----:B------:R-:W-:Y:S01]  /*0850*/  IMAD.MOV.U32 R8, RZ, RZ, R18 ;  /* 0x000000ffff087224 */ /* 0x000fe200078e0012 */
[----:B------:R-:W-:-:S07]  /*0860*/  MOV R11, R16 ;  /* 0x00000010000b7202 */ /* 0x000fce0000000f00 */
[----:B------:R-:W-:Y:S05]  /*0870*/  WARPSYNC.COLLECTIVE R5, `(.L_x_14) ;  /* 0x0000000005087348 */ /* 0x000fea0003c00000 */
[----:B------:R0:W1:Y:S02]  /*0880*/  SHFL.BFLY P0, R16, R8, R7, R6 ;  /* 0x0c00000708107389 */ /* 0x0000640000000006 */
[----:B01----:R-:W-:Y:S05]  /*0890*/  ENDCOLLECTIVE ;  /* 0x000000000000791b */ /* 0x003fea0003800000 */
.L_x_14:
[----:B------:R-:W-:Y:S02]  /*08a0*/  MOV R7, 0x1 ;  /* 0x0000000100077802 */ /* 0x000fe40000000f00 */
[----:B------:R-:W-:-:S06]  /*08b0*/  MOV R10, R16 ;  /* 0x00000010000a7202 */ /* 0x000fcc0000000f00 */
[----:B------:R-:W-:-:S10]  /*08c0*/  DADD R10, R18, R10 ;  /* 0x00000000120a7229 */ /* 0x000fd4000000000a */
[----:B------:R-:W-:-:S07]  /*08d0*/  IMAD.MOV.U32 R8, RZ, RZ, R11 ;  /* 0x000000ffff087224 */ /* 0x000fce00078e000b */
[----:B------:R-:W-:Y:S05]  /*08e0*/  WARPSYNC.COLLECTIVE R5, `(.L_x_15) ;  /* 0x0000000005087348 */ /* 0x000fea0003c00000 */
[----:B------:R0:W1:Y:S02]  /*08f0*/  SHFL.BFLY P0, R16, R8, R7, R6 ;  /* 0x0c00000708107389 */ /* 0x0000640000000006 */
[----:B01----:R-:W-:Y:S05]  /*0900*/  ENDCOLLECTIVE ;  /* 0x000000000000791b */ /* 0x003fea0003800000 */
.L_x_15:
[----:B------:R-:W-:Y:S01]  /*0910*/  MOV R8, R10 ;  /* 0x0000000a00087202 */ /* 0x000fe20000000f00 */
[----:B------:R-:W-:-:S07]  /*0920*/  IMAD.MOV.U32 R12, RZ, RZ, R16 ;  /* 0x000000ffff0c7224 */ /* 0x000fce00078e0010 */
[----:B------:R-:W-:Y:S05]  /*0930*/  WARPSYNC.COLLECTIVE R5, `(.L_x_16) ;  /* 0x0000000005087348 */ /* 0x000fea0003c00000 */
[----:B------:R0:W1:Y:S02]  /*0940*/  SHFL.BFLY P0, R16, R8, R7, R6 ;  /* 0x0c00000708107389 */ /* 0x0000640000000006 */
[----:B01----:R-:W-:Y:S05]  /*0950*/  ENDCOLLECTIVE ;  /* 0x000000000000791b */ /* 0x003fea0003800000 */
.L_x_16:
[----:B------:R-:W-:Y:S05]  /*0960*/  BRA `(.L_x_17) ;  /* 0xfffffff800387947 */ /* 0x000fea000383ffff */
.L_x_3:
[----:B-1----:R-:W-:Y:S02]  /*0970*/  HFMA2 R7, -RZ, RZ, 0, 9.5367431640625e-07 ;  /* 0x00000010ff077431 */ /* 0x002fe400000001ff */
[----:B--2---:R-:W-:Y:S01]  /*0980*/  IMAD.MOV.U32 R8, RZ, RZ, R11 ;  /* 0x000000ffff087224 */ /* 0x004fe200078e000b */
[----:B------:R-:W-:Y:S01]  /*0990*/  MOV R5, 0xffffffff ;  /* 0xffffffff00057802 */ /* 0x000fe20000000f00 */
[----:B------:R-:W-:-:S07]  /*09a0*/  IMAD.MOV.U32 R6, RZ, RZ, 0x1f ;  /* 0x0000001fff067424 */ /* 0x000fce00078e00ff */
[----:B0-----:R-:W-:Y:S05]  /*09b0*/  WARPSYNC.COLLECTIVE R5, `(.L_x_18) ;  /* 0x0000000005087348 */ /* 0x001fea0003c00000 */
[----:B------:R1:W2:Y:S02]  /*09c0*/  SHFL.BFLY P0, R16, R8, R7, R6 ;  /* 0x0c00000708107389 */ /* 0x0002a40000000006 */
[----:B012---:R-:W-:Y:S05]  /*09d0*/  ENDCOLLECTIVE ;  /* 0x000000000000791b */ /* 0x007fea0003800000 */
.L_x_18:
[----:B------:R-:W-:Y:S01]  /*09e0*/  MOV R8, R10 ;  /* 0x0000000a00087202 */ /* 0x000fe20000000f00 */
[----:B------:R-:W-:-:S07]  /*09f0*/  IMAD.MOV.U32 R13, RZ, RZ, R16 ;  /* 0x000000ffff0d7224 */ /* 0x000fce00078e0010 */
[----:B------:R-:W-:Y:S05]  /*0a00*/  WARPSYNC.COLLECTIVE R5, `(.L_x_19) ;  /* 0x0000000005087348 */ /* 0x000fea0003c00000 */
[----:B------:R0:W1:Y:S02]  /*0a10*/  SHFL.BFLY P0, R16, R8, R7, R6 ;  /* 0x0c00000708107389 */ /* 0x0000640000000006 */
[----:B01----:R-:W-:Y:S05]  /*0a20*/  ENDCOLLECTIVE ;  /* 0x000000000000791b */ /* 0x003fea0003800000 */
.L_x_19:
[----:B------:R-:W-:Y:S02]  /*0a30*/  IMAD.MOV.U32 R7, RZ, RZ, 0x8 ;  /* 0x00000008ff077424 */ /* 0x000fe400078e00ff */
[----:B------:R-:W-:-:S06]  /*0a40*/  IMAD.MOV.U32 R12, RZ, RZ, R16 ;  /* 0x000000ffff0c7224 */ /* 0x000fcc00078e0010 */
[----:B------:R-:W-:-:S10]  /*0a50*/  DADD R12, R10, R12 ;  /* 0x000000000a0c7229 */ /* 0x000fd4000000000c */
[----:B------:R-:W-:-:S07]  /*0a60*/  MOV R8, R13 ;  /* 0x0000000d00087202 */ /* 0x000fce0000000f00 */
[----:B------:R-:W-:Y:S05]  /*0a70*/  WARPSYNC.COLLECTIVE R5, `(.L_x_20) ;  /* 0x0000000005087348 */ /* 0x000fea0003c00000 */
[----:B------:R0:W1:Y:S02]  /*0a80*/  SHFL.BFLY P0, R16, R8, R7, R6 ;  /* 0x0c00000708107389 */ /* 0x0000640000000006 */
[----:B01----:R-:W-:Y:S05]  /*0a90*/  ENDCOLLECTIVE ;  /* 0x000000000000791b */ /* 0x003fea0003800000 */
.L_x_20:
[----:B------:R-:W-:Y:S01]  /*0aa0*/  IMAD.MOV.U32 R8, RZ, RZ, R12 ;  /* 0x000000ffff087224 */ /* 0x000fe200078e000c */
[----:B------:R-:W-:-:S07]  /*0ab0*/  MOV R15, R16 ;  /* 0x00000010000f7202 */ /* 0x000fce0000000f00 */
[----:B------:R-:W-:Y:S05]  /*0ac0*/  WARPSYNC.COLLECTIVE R5, `(.L_x_21) ;  /* 0x0000000005087348 */ /* 0x000fea0003c00000 */
[----:B------:R0:W1:Y:S02]  /*0ad0*/  SHFL.BFLY P0, R16, R8, R7, R6 ;  /* 0x0c00000708107389 */ /* 0x0000640000000006 */
[----:B01----:R-:W-:Y:S05]  /*0ae0*/  ENDCOLLECTIVE ;  /* 0x000000000000791b */ /* 0x003fea0003800000 */
.L_x_21:
[----:B------:R-:W-:Y:S02]  /*0af0*/  MOV R7, 0x4 ;  /* 0x0000000400077802 */ /* 0x000fe40000000f00 */
[----:B------:R-:W-:-:S06]  /*0b00*/  MOV R14, R16 ;  /* 0x00000010000e7202 */ /* 0x000fcc0000000f00 */
[----:B------:R-:W-:-:S10]  /*0b10*/  DADD R14, R12, R14 ;  /* 0x000000000c0e7229 */ /* 0x000fd4000000000e */
[----:B------:R-:W-:-:S07]  /*0b20*/  IMAD.MOV.U32 R8, RZ, RZ, R15 ;  /* 0x000000ffff087224 */ /* 0x000fce00078e000f */
[----:B------:R-:W-:Y:S05]  /*0b30*/  WARPSYNC.COLLECTIVE R5, `(.L_x_22) ;  /* 0x0000000005087348 */ /* 0x000fea0003c00000 */
[----:B------:R0:W1:Y:S02]  /*0b40*/  SHFL.BFLY P0, R16, R8, R7, R6 ;  /* 0x0c00000708107389 */ /* 0x0000640000000006 */
[----:B01----:R-:W-:Y:S05]  /*0b50*/  ENDCOLLECTIVE ;  /* 0x000000000000791b */ /* 0x003fea0003800000 */
.L_x_22:
[----:B------:R-:W-:Y:S01]  /*0b60*/  MOV R8, R14 ;  /* 0x0000000e00087202 */ /* 0x000fe20000000f00 */
[----:B------:R-:W-:-:S07]  /*0b70*/  IMAD.MOV.U32 R19, RZ, RZ, R16 ;  /* 0x000000ffff137224 */ /* 0x000fce00078e0010 */
[----:B------:R-:W-:Y:S05]  /*0b80*/  WARPSYNC.COLLECTIVE R5, `(.L_x_23) ;  /* 0x0000000005087348 */ /* 0x000fea0003c00000 */
[----:B------:R0:W1:Y:S02]  /*0b90*/  SHFL.BFLY P0, R16, R8, R7, R6 ;  /* 0x0c00000708107389 */ /* 0x0000640000000006 */
[----:B01----:R-:W-:Y:S05]  /*0ba0*/  ENDCOLLECTIVE ;  /* 0x000000000000791b */ /* 0x003fea0003800000 */
.L_x_23:
[----:B------:R-:W-:Y:S02]  /*0bb0*/  IMAD.MOV.U32 R7, RZ, RZ, 0x2 ;  /* 0x00000002ff077424 */ /* 0x000fe400078e00ff */
[----:B------:R-:W-:-:S06]  /*0bc0*/  IMAD.MOV.U32 R18, RZ, RZ, R16 ;  /* 0x000000ffff127224 */ /* 0x000fcc00078e0010 */
[----:B------:R-:W-:-:S10]  /*0bd0*/  DADD R18, R14, R18 ;  /* 0x000000000e127229 */ /* 0x000fd40000000012 */
[----:B------:R-:W-:-:S07]  /*0be0*/  MOV R8, R19 ;  /* 0x0000001300087202 */ /* 0x000fce0000000f00 */
[----:B------:R-:W-:Y:S05]  /*0bf0*/  WARPSYNC.COLLECTIVE R5, `(.L_x_24) ;  /* 0x0000000005087348 */ /* 0x000fea0003c00000 */
[----:B------:R0:W1:Y:S02]  /*0c00*/  SHFL.BFLY P0, R16, R8, R7, R6 ;  /* 0x0c00000708107389 */ /* 0x0000640000000006 */
[----:B01----:R-:W-:Y:S05]  /*0c10*/  ENDCOLLECTIVE ;  /* 0x000000000000791b */ /* 0x003fea0003800000 */
.L_x_24:
[----:B------:R-:W-:Y:S01]  /*0c20*/  IMAD.MOV.U32 R8, RZ, RZ, R18 ;  /* 0x000000ffff087224 */ /* 0x000fe200078e0012 */
[----:B------:R-:W-:-:S07]  /*0c30*/  MOV R11, R16 ;  /* 0x00000010000b7202 */ /* 0x000fce0000000f00 */
[----:B------:R-:W-:Y:S05]  /*0c40*/  WARPSYNC.COLLECTIVE R5, `(.L_x_25) ;  /* 0x0000000005087348 */ /* 0x000fea0003c00000 */
[----:B------:R0:W1:Y:S02]  /*0c50*/  SHFL.BFLY P0, R16, R8, R7, R6 ;  /* 0x0c00000708107389 */ /* 0x0000640000000006 */
[----:B01----:R-:W-:Y:S05]  /*0c60*/  ENDCOLLECTIVE ;  /* 0x000000000000791b */ /* 0x003fea0003800000 */
.L_x_25:
[----:B------:R-:W-:Y:S02]  /*0c70*/  MOV R7, 0x1 ;  /* 0x0000000100077802 */ /* 0x000fe40000000f00 */
[----:B------:R-:W-:-:S06]  /*0c80*/  MOV R10, R16 ;  /* 0x00000010000a7202 */ /* 0x000fcc0000000f00 */
[----:B------:R-:W-:-:S10]  /*0c90*/  DADD R10, R18, R10 ;  /* 0x00000000120a7229 */ /* 0x000fd4000000000a */
[----:B------:R-:W-:-:S07]  /*0ca0*/  IMAD.MOV.U32 R8, RZ, RZ, R11 ;  /* 0x000000ffff087224 */ /* 0x000fce00078e000b */
[----:B------:R-:W-:Y:S05]  /*0cb0*/  WARPSYNC.COLLECTIVE R5, `(.L_x_26) ;  /* 0x0000000005087348 */ /* 0x000fea0003c00000 */
[----:B------:R0:W1:Y:S02]  /*0cc0*/  SHFL.BFLY P0, R16, R8, R7, R6 ;  /* 0x0c00000708107389 */ /* 0x0000640000000006 */
[----:B01----:R-:W-:Y:S05]  /*0cd0*/  ENDCOLLECTIVE ;  /* 0x000000000000791b */ /* 0x003fea0003800000 */
.L_x_26:
[----:B------:R-:W-:Y:S01]  /*0ce0*/  MOV R8, R10 ;  /* 0x0000000a00087202 */ /* 0x000fe20000000f00 */
[----:B------:R-:W-:-:S07]  /*0cf0*/  IMAD.MOV.U32 R12, RZ, RZ, R16 ;  /* 0x000000ffff0c7224 */ /* 0x000fce00078e0010 */
[----:B------:R-:W-:Y:S05]  /*0d00*/  WARPSYNC.COLLECTIVE R5, `(.L_x_27) ;  /* 0x0000000005087348 */ /* 0x000fea0003c00000 */
[----:B------:R0:W1:Y:S02]  /*0d10*/  SHFL.BFLY P0, R16, R8, R7, R6 ;  /* 0x0c00000708107389 */ /* 0x0000640000000006 */
[----:B01----:R-:W-:Y:S05]  /*0d20*/  ENDCOLLECTIVE ;  /* 0x000000000000791b */ /* 0x003fea0003800000 */
.L_x_27:
[----:B------:R-:W-:Y:S05]  /*0d30*/  BRA `(.L_x_28) ;  /* 0xfffffff400b87947 */ /* 0x000fea000383ffff */
.L_x_29:
[----:B------:R-:W-:-:S00]  /*0d40*/  BRA `(.L_x_29) ;  /* 0xfffffffc00fc7947 */ /* 0x000fc0000383ffff */
[----:B------:R-:W-:-:S00]  /*0d50*/  NOP ;  /* 0x0000000000007918 */ /* 0x000fc00000000000 */
        /* <DEDUP_REMOVED lines=10> */
.L_x_30:


//--------------------- .nv.shared._Z12parallel_sumPKdPd --------------------------
	.section	.nv.shared._Z12parallel_sumPKdPd,"aw",@nobits
	.sectionflags	@""
	.align	8
.nv.shared._Z12parallel_sumPKdPd:
	.zero		1280


//--------------------- .nv.shared.reserved.0     --------------------------
	.section	.nv.shared.reserved.0,"aw",@nobits
	.weak		__nv_reservedSMEM_offset_0_alias
	.size		__nv_reservedSMEM_offset_0_alias, 0, 64
	.other		__nv_reservedSMEM_offset_0_alias,@"STO_CUDA_RESERVED_SHARED STV_DEFAULT"
__nv_reservedSMEM_offset_0_alias:
	.zero		0
	.zero		64


//--------------------- .nv.constant0._Z12parallel_sumPKdPd --------------------------
	.section	.nv.constant0._Z12parallel_sumPKdPd,"a",@progbits
	.sectionflags	@""
	.align	4
.nv.constant0._Z12parallel_sumPKdPd:
	.zero		912


//--------------------- SYMBOLS --------------------------

	.type		.nv.reservedSmem.offset0,@object
	.size		.nv.reservedSmem.offset0,0x4
	.type		.nv.reservedSmem.cap,@object
	.size		.nv.reservedSmem.cap,0x4
